	.headerflags	@"EF_CUDA_TEXMODE_UNIFIED EF_CUDA_64BIT_ADDRESS EF_CUDA_ACCELERATORS EF_CUDA_SM90 EF_CUDA_VIRTUAL_SM(EF_CUDA_SM90)"
	.elftype	@"ET_EXEC"


//--------------------- .nv.info                  --------------------------
	.section	.nv.info,"",@"SHT_CUDA_INFO"
	.align	4


	//----- nvinfo : EIATTR_REGCOUNT
	.align		4
        /*0000*/ 	.byte	0x04, 0x2f
        /*0002*/ 	.short	(.L_3 - .L_2)
	.align		4
.L_2:
        /*0004*/ 	.word	index@(triton_poi_fused__native_batch_norm_legit_no_training_convolution_relu_7)
        /*0008*/ 	.word	0x00000028


	//----- nvinfo : EIATTR_MIN_STACK_SIZE
	.align		4
.L_3:
        /*000c*/ 	.byte	0x04, 0x12
        /*000e*/ 	.short	(.L_5 - .L_4)
	.align		4
.L_4:
        /*0010*/ 	.word	index@(triton_poi_fused__native_batch_norm_legit_no_training_convolution_relu_7)
        /*0014*/ 	.word	0x00000000


	//----- nvinfo : EIATTR_FRAME_SIZE
	.align		4
.L_5:
        /*0018*/ 	.byte	0x04, 0x11
        /*001a*/ 	.short	(.L_7 - .L_6)
	.align		4
.L_6:
        /*001c*/ 	.word	index@(triton_poi_fused__native_batch_norm_legit_no_training_convolution_relu_7)
        /*0020*/ 	.word	0x00000000


	//----- nvinfo : EIATTR_MIN_STACK_SIZE
	.align		4
.L_7:
        /*0024*/ 	.byte	0x04, 0x12
        /*0026*/ 	.short	(.L_9 - .L_8)
	.align		4
.L_8:
        /*0028*/ 	.word	index@(triton_poi_fused__native_batch_norm_legit_no_training_convolution_relu_7)
        /*002c*/ 	.word	0x00000000
.L_9:


//--------------------- .nv.info.triton_poi_fused__native_batch_norm_legit_no_training_convolution_relu_7 --------------------------
	.section	.nv.info.triton_poi_fused__native_batch_norm_legit_no_training_convolution_relu_7,"",@"SHT_CUDA_INFO"
	.sectionflags	@""
	.align	4


	//----- nvinfo : EIATTR_CUDA_API_VERSION
	.align		4
        /*0000*/ 	.byte	0x04, 0x37
        /*0002*/ 	.short	(.L_11 - .L_10)
.L_10:
        /*0004*/ 	.word	0x0000007c


	//----- nvinfo : EIATTR_KPARAM_INFO
	.align		4
.L_11:
        /*0008*/ 	.byte	0x04, 0x17
        /*000a*/ 	.short	(.L_13 - .L_12)
.L_12:
        /*000c*/ 	.word	0x00000000
        /*0010*/ 	.short	0x0007
        /*0012*/ 	.short	0x0038
        /*0014*/ 	.byte	0x00, 0xf0, 0x11, 0x00


	//----- nvinfo : EIATTR_KPARAM_INFO
	.align		4
.L_13:
        /*0018*/ 	.byte	0x04, 0x17
        /*001a*/ 	.short	(.L_15 - .L_14)
.L_14:
        /*001c*/ 	.word	0x00000000
        /*0020*/ 	.short	0x0006
        /*0022*/ 	.short	0x0030
        /*0024*/ 	.byte	0x00, 0xf4, 0x21, 0x00


	//----- nvinfo : EIATTR_KPARAM_INFO
	.align		4
.L_15:
        /*0028*/ 	.byte	0x04, 0x17
        /*002a*/ 	.short	(.L_17 - .L_16)
.L_16:
        /*002c*/ 	.word	0x00000000
        /*0030*/ 	.short	0x0005
        /*0032*/ 	.short	0x0028
        /*0034*/ 	.byte	0x00, 0xf4, 0x21, 0x00


	//----- nvinfo : EIATTR_KPARAM_INFO
	.align		4
.L_17:
        /*0038*/ 	.byte	0x04, 0x17
        /*003a*/ 	.short	(.L_19 - .L_18)
.L_18:
        /*003c*/ 	.word	0x00000000
        /*0040*/ 	.short	0x0004
        /*0042*/ 	.short	0x0020
        /*0044*/ 	.byte	0x00, 0xf4, 0x21, 0x00


	//----- nvinfo : EIATTR_KPARAM_INFO
	.align		4
.L_19:
        /*0048*/ 	.byte	0x04, 0x17
        /*004a*/ 	.short	(.L_21 - .L_20)
.L_20:
        /*004c*/ 	.word	0x00000000
        /*0050*/ 	.short	0x0003
        /*0052*/ 	.short	0x0018
        /*0054*/ 	.byte	0x00, 0xf4, 0x21, 0x00


	//----- nvinfo : EIATTR_KPARAM_INFO
	.align		4
.L_21:
        /*0058*/ 	.byte	0x04, 0x17
        /*005a*/ 	.short	(.L_23 - .L_22)
.L_22:
        /*005c*/ 	.word	0x00000000
        /*0060*/ 	.short	0x0002
        /*0062*/ 	.short	0x0010
        /*0064*/ 	.byte	0x00, 0xf4, 0x21, 0x00


	//----- nvinfo : EIATTR_KPARAM_INFO
	.align		4
.L_23:
        /*0068*/ 	.byte	0x04, 0x17
        /*006a*/ 	.short	(.L_25 - .L_24)
.L_24:
        /*006c*/ 	.word	0x00000000
        /*0070*/ 	.short	0x0001
        /*0072*/ 	.short	0x0008
        /*0074*/ 	.byte	0x00, 0xf4, 0x21, 0x00


	//----- nvinfo : EIATTR_KPARAM_INFO
	.align		4
.L_25:
        /*0078*/ 	.byte	0x04, 0x17
        /*007a*/ 	.short	(.L_27 - .L_26)
.L_26:
        /*007c*/ 	.word	0x00000000
        /*0080*/ 	.short	0x0000
        /*0082*/ 	.short	0x0000
        /*0084*/ 	.byte	0x00, 0xf4, 0x21, 0x00


	//----- nvinfo : EIATTR_SPARSE_MMA_MASK
	.align		4
.L_27:
        /*0088*/ 	.byte	0x03, 0x50
        /*008a*/ 	.short	0x0000


	//----- nvinfo : EIATTR_MAXREG_COUNT
	.align		4
        /*008c*/ 	.byte	0x03, 0x1b
        /*008e*/ 	.short	0x00ff


	//----- nvinfo : EIATTR_EXIT_INSTR_OFFSETS
	.align		4
        /*0090*/ 	.byte	0x04, 0x1c
        /*0092*/ 	.short	(.L_29 - .L_28)


	//   ....[0]....
.L_28:
        /*0094*/ 	.word	0x00000b60


	//----- nvinfo : EIATTR_REQNTID
	.align		4
.L_29:
        /*0098*/ 	.byte	0x04, 0x10
        /*009a*/ 	.short	(.L_31 - .L_30)
.L_30:
        /*009c*/ 	.word	0x00000080
        /*00a0*/ 	.word	0x00000001
        /*00a4*/ 	.word	0x00000001


	//----- nvinfo : EIATTR_CBANK_PARAM_SIZE
	.align		4
.L_31:
        /*00a8*/ 	.byte	0x03, 0x19
        /*00aa*/ 	.short	0x003c


	//----- nvinfo : EIATTR_PARAM_CBANK
	.align		4
        /*00ac*/ 	.byte	0x04, 0x0a
        /*00ae*/ 	.short	(.L_33 - .L_32)
	.align		4
.L_32:
        /*00b0*/ 	.word	index@(.nv.constant0.triton_poi_fused__native_batch_norm_legit_no_training_convolution_relu_7)
        /*00b4*/ 	.short	0x0210
        /*00b6*/ 	.short	0x003c


	//----- nvinfo : EIATTR_SW_WAR
	.align		4
.L_33:
        /*00b8*/ 	.byte	0x04, 0x36
        /*00ba*/ 	.short	(.L_35 - .L_34)
.L_34:
        /*00bc*/ 	.word	0x00000008
.L_35:


//--------------------- .nv.callgraph             --------------------------
	.section	.nv.callgraph,"",@"SHT_CUDA_CALLGRAPH"
	.align	4
	.sectionentsize	8
	.align		4
        /*0000*/ 	.word	0x00000000
	.align		4
        /*0004*/ 	.word	0xffffffff
	.align		4
        /*0008*/ 	.word	0x00000000
	.align		4
        /*000c*/ 	.word	0xfffffffe
	.align		4
        /*0010*/ 	.word	0x00000000
	.align		4
        /*0014*/ 	.word	0xfffffffd
	.align		4
        /*0018*/ 	.word	0x00000000
	.align		4
        /*001c*/ 	.word	0xfffffffc


//--------------------- .nv.constant4             --------------------------
	.section	.nv.constant4,"a",@progbits
	.align	8
	.align		8
.nv.constant4:
        /*0000*/ 	.dword	_$_str
	.align		8
        /*0008*/ 	.dword	_$_str_$_2


//--------------------- .text.triton_poi_fused__native_batch_norm_legit_no_training_convolution_relu_7 --------------------------
	.section	.text.triton_poi_fused__native_batch_norm_legit_no_training_convolution_relu_7,"ax",@progbits
	.align	128
        .global         triton_poi_fused__native_batch_norm_legit_no_training_convolution_relu_7
        .type           triton_poi_fused__native_batch_norm_legit_no_training_convolution_relu_7,@function
        .size           triton_poi_fused__native_batch_norm_legit_no_training_convolution_relu_7,(.L_x_1 - triton_poi_fused__native_batch_norm_legit_no_training_convolution_relu_7)
        .other          triton_poi_fused__native_batch_norm_legit_no_training_convolution_relu_7,@"STO_CUDA_ENTRY STV_DEFAULT"
triton_poi_fused__native_batch_norm_legit_no_training_convolution_relu_7:
.text.triton_poi_fused__native_batch_norm_legit_no_training_convolution_relu_7:
[----:B------:R-:W-:Y:S01]  /*0000*/  LDC R1, c[0x0][0x28] ;  /* 0x00000a00ff017b82 */ /* 0x000fe20000000800 */
[----:B------:R-:W1:Y:S01]  /*0010*/  S2R R0, SR_TID.X ;  /* 0x0000000000007919 */ /* 0x000e620000002100 */
[----:B------:R-:W-:-:S06]  /*0020*/  HFMA2.MMA R2, -RZ, RZ, 0, 0 ;  /* 0x00000000ff027435 */ /* 0x000fcc00000001ff */
[----:B------:R-:W2:Y:S01]  /*0030*/  LDC.64 R30, c[0x0][0x228] ;  /* 0x00008a00ff1e7b82 */ /* 0x000ea20000000a00 */
[----:B------:R-:W-:Y:S01]  /*0040*/  ULDC.64 UR4, c[0x0][0x208] ;  /* 0x0000820000047ab9 */ /* 0x000fe20000000a00 */
[----:B------:R-:W3:Y:S06]  /*0050*/  S2R R3, SR_CTAID.X ;  /* 0x0000000000037919 */ /* 0x000eec0000002500 */
[----:B------:R-:W4:Y:S08]  /*0060*/  LDC.64 R28, c[0x0][0x218] ;  /* 0x00008600ff1c7b82 */ /* 0x000f300000000a00 */
[----:B------:R-:W5:Y:S08]  /*0070*/  LDC.64 R36, c[0x0][0x210] ;  /* 0x00008400ff247b82 */ /* 0x000f700000000a00 */
[----:B------:R-:W5:Y:S01]  /*0080*/  LDC.64 R26, c[0x0][0x220] ;  /* 0x00008800ff1a7b82 */ /* 0x000f620000000a00 */
[----:B-1----:R-:W-:-:S07]  /*0090*/  SHF.L.U32 R0, R0, 0x2, RZ ;  /* 0x0000000200007819 */ /* 0x002fce00000006ff */
[----:B------:R-:W1:Y:S01]  /*00a0*/  LDC.64 R24, c[0x0][0x230] ;  /* 0x00008c00ff187b82 */ /* 0x000e620000000a00 */
[----:B------:R-:W-:-:S04]  /*00b0*/  LOP3.LUT R0, R0, 0x1fc, RZ, 0xc0, !PT ;  /* 0x000001fc00007812 */ /* 0x000fc800078ec0ff */
[----:B---3--:R-:W-:-:S03]  /*00c0*/  LEA R3, R3, R0, 0xa ;  /* 0x0000000003037211 */ /* 0x008fc600078e50ff */
[----:B------:R-:W3:Y:S02]  /*00d0*/  LDC.64 R22, c[0x0][0x238] ;  /* 0x00008e00ff167b82 */ /* 0x000ee40000000a00 */
[----:B------:R-:W-:-:S05]  /*00e0*/  IMAD.HI R0, R3, -0x6db6db6d, R2 ;  /* 0x9249249303007827 */ /* 0x000fca00078e0202 */
[----:B------:R-:W-:-:S04]  /*00f0*/  SHF.R.U32.HI R5, RZ, 0x1f, R0 ;  /* 0x0000001fff057819 */ /* 0x000fc80000011600 */
[----:B------:R-:W-:-:S05]  /*0100*/  LEA.HI.SX32 R5, R0, R5, 0x1b ;  /* 0x0000000500057211 */ /* 0x000fca00078fdaff */
[----:B------:R-:W-:-:S04]  /*0110*/  IMAD R8, R5, -0x38, R3 ;  /* 0xffffffc805087824 */ /* 0x000fc800078e0203 */
[----:B--2---:R-:W-:-:S06]  /*0120*/  IMAD.WIDE R4, R8, 0x4, R30 ;  /* 0x0000000408047825 */ /* 0x004fcc00078e021e */
[----:B------:R-:W2:Y:S01]  /*0130*/  LDG.E.EL.128 R4, desc[UR4][R4.64] ;  /* 0x0000000404047981 */ /* 0x000ea2000c2e1d00 */
[----:B----4-:R-:W-:-:S04]  /*0140*/  IMAD.WIDE R12, R8, 0x4, R28 ;  /* 0x00000004080c7825 */ /* 0x010fc800078e021c */
[----:B-----5:R-:W-:Y:S02]  /*0150*/  IMAD.WIDE R36, R3, 0x4, R36 ;  /* 0x0000000403247825 */ /* 0x020fe400078e0224 */
[----:B------:R-:W4:Y:S02]  /*0160*/  LDG.E.EL.128 R12, desc[UR4][R12.64] ;  /* 0x000000040c0c7981 */ /* 0x000f24000c2e1d00 */
[----:B0-----:R-:W-:Y:S02]  /*0170*/  IMAD.WIDE R16, R8, 0x4, R26 ;  /* 0x0000000408107825 */ /* 0x001fe400078e021a */
[----:B------:R-:W4:Y:S04]  /*0180*/  LDG.E.128 R32, desc[UR4][R36.64] ;  /* 0x0000000424207981 */ /* 0x000f28000c1e1d00 */
[----:B------:R-:W5:Y:S01]  /*0190*/  LDG.E.EL.128 R16, desc[UR4][R16.64] ;  /* 0x0000000410107981 */ /* 0x000f62000c2e1d00 */
[----:B--2---:R-:W-:-:S04]  /*01a0*/  FADD R0, R4, 9.9999997473787516356e-06 ;  /* 0x3727c5ac04007421 */ /* 0x004fc80000000000 */
[----:B------:R-:W0:Y:S01]  /*01b0*/  MUFU.SQRT R4, R0 ;  /* 0x0000000000047308 */ /* 0x000e220000002000 */
[----:B------:R-:W-:Y:S01]  /*01c0*/  FADD R2, R5, 9.9999997473787516356e-06 ;  /* 0x3727c5ac05027421 */ /* 0x000fe20000000000 */
[----:B------:R-:W-:Y:S01]  /*01d0*/  FADD R7, R7, 9.9999997473787516356e-06 ;  /* 0x3727c5ac07077421 */ /* 0x000fe20000000000 */
[----:B------:R-:W-:-:S05]  /*01e0*/  FADD R6, R6, 9.9999997473787516356e-06 ;  /* 0x3727c5ac06067421 */ /* 0x000fca0000000000 */
[----:B------:R-:W2:Y:S01]  /*01f0*/  MUFU.SQRT R2, R2 ;  /* 0x0000000200027308 */ /* 0x000ea20000002000 */
[----:B0-----:R-:W-:-:S07]  /*0200*/  FSETP.GT.AND P6, PT, R4, 8.50705917302346158658e+37, PT ;  /* 0x7e8000000400780b */ /* 0x001fce0003fc4000 */
[----:B------:R-:W0:Y:S01]  /*0210*/  MUFU.SQRT R5, R7 ;  /* 0x0000000700057308 */ /* 0x000e220000002000 */
[----:B------:R-:W-:-:S07]  /*0220*/  FSETP.GEU.AND P5, PT, R4, 1.175494350822287508e-38, PT ;  /* 0x008000000400780b */ /* 0x000fce0003fae000 */
[----:B------:R-:W1:Y:S01]  /*0230*/  MUFU.SQRT R6, R6 ;  /* 0x0000000600067308 */ /* 0x000e620000002000 */
[----:B--2---:R-:W-:Y:S01]  /*0240*/  FSETP.GT.AND P4, PT, R2, 8.50705917302346158658e+37, PT ;  /* 0x7e8000000200780b */ /* 0x004fe20003f84000 */
[----:B------:R-:W-:Y:S01]  /*0250*/  @P6 FMUL R4, R4, 0.25 ;  /* 0x3e80000004046820 */ /* 0x000fe20000400000 */
[----:B------:R-:W-:Y:S02]  /*0260*/  FSETP.GEU.AND P3, PT, R2, 1.175494350822287508e-38, PT ;  /* 0x008000000200780b */ /* 0x000fe40003f6e000 */
[----:B------:R-:W-:Y:S01]  /*0270*/  MOV R0, 0x3e800000 ;  /* 0x3e80000000007802 */ /* 0x000fe20000000f00 */
[----:B------:R-:W-:Y:S01]  /*0280*/  @!P5 FMUL R4, R4, 16777216 ;  /* 0x4b8000000404d820 */ /* 0x000fe20000400000 */
[C---:B0-----:R-:W-:Y:S02]  /*0290*/  FSETP.GT.AND P1, PT, R5.reuse, 8.50705917302346158658e+37, PT ;  /* 0x7e8000000500780b */ /* 0x041fe40003f24000 */
[----:B------:R-:W-:Y:S02]  /*02a0*/  FSEL R7, R0, 1, P6 ;  /* 0x3f80000000077808 */ /* 0x000fe40003000000 */
[----:B------:R-:W-:-:S02]  /*02b0*/  FSETP.GEU.AND P6, PT, R5, 1.175494350822287508e-38, PT ;  /* 0x008000000500780b */ /* 0x000fc40003fce000 */
[C---:B-1----:R-:W-:Y:S01]  /*02c0*/  FSETP.GT.AND P2, PT, R6.reuse, 8.50705917302346158658e+37, PT ;  /* 0x7e8000000600780b */ /* 0x042fe20003f44000 */
[----:B------:R-:W0:Y:S01]  /*02d0*/  MUFU.RCP R4, R4 ;  /* 0x0000000400047308 */ /* 0x000e220000001000 */
[----:B------:R-:W-:Y:S01]  /*02e0*/  FSETP.GEU.AND P0, PT, R6, 1.175494350822287508e-38, PT ;  /* 0x008000000600780b */ /* 0x000fe20003f0e000 */
[----:B------:R-:W-:-:S04]  /*02f0*/  @P4 FMUL R2, R2, 0.25 ;  /* 0x3e80000002024820 */ /* 0x000fc80000400000 */
[----:B------:R-:W-:Y:S01]  /*0300*/  @!P3 FMUL R2, R2, 16777216 ;  /* 0x4b8000000202b820 */ /* 0x000fe20000400000 */
[----:B------:R-:W-:Y:S01]  /*0310*/  @P1 FMUL R5, R5, 0.25 ;  /* 0x3e80000005051820 */ /* 0x000fe20000400000 */
[----:B------:R-:W-:Y:S02]  /*0320*/  @!P5 FMUL R7, R7, 16777216 ;  /* 0x4b8000000707d820 */ /* 0x000fe40000400000 */
[----:B------:R-:W1:Y:S01]  /*0330*/  MUFU.RCP R20, R2 ;  /* 0x0000000200147308 */ /* 0x000e620000001000 */
[----:B------:R-:W-:Y:S01]  /*0340*/  @!P6 FMUL R5, R5, 16777216 ;  /* 0x4b8000000505e820 */ /* 0x000fe20000400000 */
[----:B------:R-:W-:Y:S01]  /*0350*/  @P2 FMUL R6, R6, 0.25 ;  /* 0x3e80000006062820 */ /* 0x000fe20000400000 */
[----:B0-----:R-:W-:-:S03]  /*0360*/  FMUL R4, R4, R7 ;  /* 0x0000000704047220 */ /* 0x001fc60000400000 */
[----:B------:R-:W-:Y:S01]  /*0370*/  @!P0 FMUL R6, R6, 16777216 ;  /* 0x4b80000006068820 */ /* 0x000fe20000400000 */
[----:B------:R-:W-:Y:S01]  /*0380*/  FSEL R7, R0, 1, P4 ;  /* 0x3f80000000077808 */ /* 0x000fe20002000000 */
[----:B------:R0:W2:Y:S01]  /*0390*/  MUFU.RCP R2, R5 ;  /* 0x0000000500027308 */ /* 0x0000a20000001000 */
[----:B----4-:R-:W-:Y:S01]  /*03a0*/  FADD R32, R32, R12 ;  /* 0x0000000c20207221 */ /* 0x010fe20000000000 */
[----:B------:R-:W-:Y:S02]  /*03b0*/  FSEL R9, R0, 1, P1 ;  /* 0x3f80000000097808 */ /* 0x000fe40000800000 */
[----:B------:R-:W-:-:S04]  /*03c0*/  @!P3 FMUL R7, R7, 16777216 ;  /* 0x4b8000000707b820 */ /* 0x000fc80000400000 */
[----:B------:R-:W4:Y:S01]  /*03d0*/  MUFU.RCP R6, R6 ;  /* 0x0000000600067308 */ /* 0x000f220000001000 */
[----:B-1----:R-:W-:Y:S01]  /*03e0*/  FMUL R20, R20, R7 ;  /* 0x0000000714147220 */ /* 0x002fe20000400000 */
[----:B-----5:R-:W-:Y:S01]  /*03f0*/  FADD R11, -R16, R32 ;  /* 0x00000020100b7221 */ /* 0x020fe20000000100 */
[----:B------:R-:W-:Y:S01]  /*0400*/  FSEL R7, R0, 1, P2 ;  /* 0x3f80000000077808 */ /* 0x000fe20001000000 */
[----:B------:R-:W-:Y:S02]  /*0410*/  @!P6 FMUL R9, R9, 16777216 ;  /* 0x4b8000000909e820 */ /* 0x000fe40000400000 */
[----:B------:R-:W-:Y:S01]  /*0420*/  FMUL R12, R4, R11 ;  /* 0x0000000b040c7220 */ /* 0x000fe20000400000 */
[----:B0-----:R-:W-:-:S04]  /*0430*/  IMAD.WIDE R4, R8, 0x4, R24 ;  /* 0x0000000408047825 */ /* 0x001fc800078e0218 */
[----:B--2---:R-:W-:Y:S01]  /*0440*/  FMUL R2, R2, R9 ;  /* 0x0000000902027220 */ /* 0x004fe20000400000 */
[----:B------:R-:W-:Y:S01]  /*0450*/  @!P0 FMUL R7, R7, 16777216 ;  /* 0x4b80000007078820 */ /* 0x000fe20000400000 */
[----:B---3--:R-:W-:-:S04]  /*0460*/  IMAD.WIDE R8, R8, 0x4, R22 ;  /* 0x0000000408087825 */ /* 0x008fc800078e0216 */
[----:B----4-:R-:W-:Y:S02]  /*0470*/  FMUL R16, R6, R7 ;  /* 0x0000000706107220 */ /* 0x010fe40000400000 */
[----:B------:R-:W2:Y:S04]  /*0480*/  LDG.E.EL.128 R4, desc[UR4][R4.64] ;  /* 0x0000000404047981 */ /* 0x000ea8000c2e1d00 */
[----:B------:R-:W2:Y:S01]  /*0490*/  LDG.E.EL.128 R8, desc[UR4][R8.64] ;  /* 0x0000000408087981 */ /* 0x000ea2000c2e1d00 */
[----:B------:R-:W-:Y:S01]  /*04a0*/  FADD R34, R34, R14 ;  /* 0x0000000e22227221 */ /* 0x000fe20000000000 */
[----:B------:R-:W-:Y:S01]  /*04b0*/  HFMA2.MMA R14, -RZ, RZ, 0, 0 ;  /* 0x00000000ff0e7435 */ /* 0x000fe200000001ff */
[----:B------:R-:W-:Y:S01]  /*04c0*/  FADD R35, R35, R15 ;  /* 0x0000000f23237221 */ /* 0x000fe20000000000 */
[----:B------:R-:W-:Y:S01]  /*04d0*/  IADD3 R15, R3, 0x200, RZ ;  /* 0x00000200030f7810 */ /* 0x000fe20007ffe0ff */
[----:B------:R-:W-:-:S02]  /*04e0*/  FADD R33, R33, R13 ;  /* 0x0000000d21217221 */ /* 0x000fc40000000000 */
[----:B------:R-:W-:Y:S02]  /*04f0*/  FADD R19, -R19, R35 ;  /* 0x0000002313137221 */ /* 0x000fe40000000100 */
[----:B------:R-:W-:Y:S02]  /*0500*/  FADD R17, -R17, R33 ;  /* 0x0000002111117221 */ /* 0x000fe40000000100 */
[----:B------:R-:W-:Y:S01]  /*0510*/  FMUL R2, R2, R19 ;  /* 0x0000001302027220 */ /* 0x000fe20000400000 */
[----:B------:R-:W-:Y:S01]  /*0520*/  FADD R19, -R18, R34 ;  /* 0x0000002212137221 */ /* 0x000fe20000000100 */
[----:B------:R-:W-:-:S03]  /*0530*/  FMUL R20, R20, R17 ;  /* 0x0000001114147220 */ /* 0x000fc60000400000 */
[----:B------:R-:W-:Y:S01]  /*0540*/  FMUL R16, R16, R19 ;  /* 0x0000001310107220 */ /* 0x000fe20000400000 */
[----:B--2---:R-:W-:Y:S01]  /*0550*/  FFMA R4, R4, R12, R8 ;  /* 0x0000000c04047223 */ /* 0x004fe20000000008 */
[----:B------:R-:W-:-:S05]  /*0560*/  IMAD.HI R12, R15, -0x6db6db6d, R14 ;  /* 0x924924930f0c7827 */ /* 0x000fca00078e020e */
[----:B------:R-:W-:-:S04]  /*0570*/  SHF.R.U32.HI R13, RZ, 0x1f, R12 ;  /* 0x0000001fff0d7819 */ /* 0x000fc8000001160c */
[----:B------:R-:W-:-:S05]  /*0580*/  LEA.HI.SX32 R13, R12, R13, 0x1b ;  /* 0x0000000d0c0d7211 */ /* 0x000fca00078fdaff */
[----:B------:R-:W-:-:S04]  /*0590*/  IMAD R8, R13, -0x38, R15 ;  /* 0xffffffc80d087824 */ /* 0x000fc800078e020f */
[----:B------:R-:W-:-:S06]  /*05a0*/  IMAD.WIDE R12, R8, 0x4, R30 ;  /* 0x00000004080c7825 */ /* 0x000fcc00078e021e */
[----:B------:R-:W2:Y:S01]  /*05b0*/  LDG.E.EL.128 R12, desc[UR4][R12.64] ;  /* 0x000000040c0c7981 */ /* 0x000ea2000c2e1d00 */
[----:B------:R-:W-:-:S04]  /*05c0*/  IMAD.WIDE R28, R8, 0x4, R28 ;  /* 0x00000004081c7825 */ /* 0x000fc800078e021c */
[----:B------:R-:W-:-:S04]  /*05d0*/  IMAD.WIDE R18, R8, 0x4, R26 ;  /* 0x0000000408127825 */ /* 0x000fc800078e021a */
[----:B------:R-:W-:Y:S01]  /*05e0*/  FFMA R5, R5, R20, R9 ;  /* 0x0000001405057223 */ /* 0x000fe20000000009 */
[----:B------:R-:W-:Y:S01]  /*05f0*/  FFMA R6, R6, R16, R10 ;  /* 0x0000001006067223 */ /* 0x000fe2000000000a */
[----:B------:R-:W3:Y:S01]  /*0600*/  LDG.E.EL.128 R28, desc[UR4][R28.64] ;  /* 0x000000041c1c7981 */ /* 0x000ee2000c2e1d00 */
[----:B------:R-:W-:-:S03]  /*0610*/  IMAD.WIDE R24, R8, 0x4, R24 ;  /* 0x0000000408187825 */ /* 0x000fc600078e0218 */
[----:B------:R-:W4:Y:S01]  /*0620*/  LDG.E.EL.128 R16, desc[UR4][R18.64] ;  /* 0x0000000412107981 */ /* 0x000f22000c2e1d00 */
[----:B------:R-:W-:-:S03]  /*0630*/  IMAD.WIDE R22, R8, 0x4, R22 ;  /* 0x0000000408167825 */ /* 0x000fc600078e0216 */
[----:B------:R-:W5:Y:S04]  /*0640*/  LDG.E.EL.128 R24, desc[UR4][R24.64] ;  /* 0x0000000418187981 */ /* 0x000f68000c2e1d00 */
[----:B------:R-:W5:Y:S04]  /*0650*/  LDG.E.EL.128 R20, desc[UR4][R22.64] ;  /* 0x0000000416147981 */ /* 0x000f68000c2e1d00 */
[----:B------:R0:W-:Y:S04]  /*0660*/  STG.E.128 desc[UR4][R36.64], R32 ;  /* 0x0000002024007986 */ /* 0x0001e8000c101d04 */
[----:B0-----:R-:W3:Y:S01]  /*0670*/  LDG.E.128 R32, desc[UR4][R36.64+0x800] ;  /* 0x0008000424207981 */ /* 0x001ee2000c1e1d00 */
[----:B------:R-:W-:Y:S01]  /*0680*/  FFMA R2, R7, R2, R11 ;  /* 0x0000000207027223 */ /* 0x000fe2000000000b */
[----:B--2---:R-:W-:Y:S01]  /*0690*/  FADD R8, R12, 9.9999997473787516356e-06 ;  /* 0x3727c5ac0c087421 */ /* 0x004fe20000000000 */
[----:B------:R-:W-:Y:S01]  /*06a0*/  FADD R13, R13, 9.9999997473787516356e-06 ;  /* 0x3727c5ac0d0d7421 */ /* 0x000fe20000000000 */
[----:B------:R-:W-:-:S04]  /*06b0*/  FADD R14, R14, 9.9999997473787516356e-06 ;  /* 0x3727c5ac0e0e7421 */ /* 0x000fc80000000000 */
[----:B------:R-:W0:Y:S01]  /*06c0*/  MUFU.SQRT R8, R8 ;  /* 0x0000000800087308 */ /* 0x000e220000002000 */
[----:B------:R-:W-:-:S07]  /*06d0*/  FADD R15, R15, 9.9999997473787516356e-06 ;  /* 0x3727c5ac0f0f7421 */ /* 0x000fce0000000000 */
[----:B------:R-:W1:Y:S08]  /*06e0*/  MUFU.SQRT R10, R13 ;  /* 0x0000000d000a7308 */ /* 0x000e700000002000 */
[----:B------:R-:W2:Y:S01]  /*06f0*/  MUFU.SQRT R11, R14 ;  /* 0x0000000e000b7308 */ /* 0x000ea20000002000 */
[C---:B0-----:R-:W-:Y:S02]  /*0700*/  FSETP.GT.AND P6, PT, R8.reuse, 8.50705917302346158658e+37, PT ;  /* 0x7e8000000800780b */ /* 0x041fe40003fc4000 */
[----:B------:R-:W-:-:S05]  /*0710*/  FSETP.GEU.AND P5, PT, R8, 1.175494350822287508e-38, PT ;  /* 0x008000000800780b */ /* 0x000fca0003fae000 */
[----:B------:R-:W0:Y:S01]  /*0720*/  MUFU.SQRT R12, R15 ;  /* 0x0000000f000c7308 */ /* 0x000e220000002000 */
[C---:B-1----:R-:W-:Y:S02]  /*0730*/  FSETP.GT.AND P4, PT, R10.reuse, 8.50705917302346158658e+37, PT ;  /* 0x7e8000000a00780b */ /* 0x042fe40003f84000 */
[----:B------:R-:W-:Y:S02]  /*0740*/  FSETP.GEU.AND P1, PT, R10, 1.175494350822287508e-38, PT ;  /* 0x008000000a00780b */ /* 0x000fe40003f2e000 */
[C---:B--2---:R-:W-:Y:S01]  /*0750*/  FSETP.GT.AND P3, PT, R11.reuse, 8.50705917302346158658e+37, PT ;  /* 0x7e8000000b00780b */ /* 0x044fe20003f64000 */
[----:B------:R-:W-:Y:S01]  /*0760*/  @P6 FMUL R8, R8, 0.25 ;  /* 0x3e80000008086820 */ /* 0x000fe20000400000 */
[----:B------:R-:W-:Y:S02]  /*0770*/  FSETP.GEU.AND P0, PT, R11, 1.175494350822287508e-38, PT ;  /* 0x008000000b00780b */ /* 0x000fe40003f0e000 */
[----:B------:R-:W-:Y:S01]  /*0780*/  FSEL R14, R0, 1, P6 ;  /* 0x3f800000000e7808 */ /* 0x000fe20003000000 */
[----:B------:R-:W-:Y:S01]  /*0790*/  @!P5 FMUL R8, R8, 16777216 ;  /* 0x4b8000000808d820 */ /* 0x000fe20000400000 */
[----:B0-----:R-:W-:-:S02]  /*07a0*/  FSETP.GT.AND P2, PT, R12, 8.50705917302346158658e+37, PT ;  /* 0x7e8000000c00780b */ /* 0x001fc40003f44000 */
[----:B------:R-:W-:Y:S01]  /*07b0*/  FSETP.GEU.AND P6, PT, R12, 1.175494350822287508e-38, PT ;  /* 0x008000000c00780b */ /* 0x000fe20003fce000 */
[----:B------:R-:W-:Y:S01]  /*07c0*/  @P4 FMUL R10, R10, 0.25 ;  /* 0x3e8000000a0a4820 */ /* 0x000fe20000400000 */
[----:B------:R-:W0:Y:S03]  /*07d0*/  MUFU.RCP R7, R8 ;  /* 0x0000000800077308 */ /* 0x000e260000001000 */
[----:B------:R-:W-:Y:S01]  /*07e0*/  @P3 FMUL R11, R11, 0.25 ;  /* 0x3e8000000b0b3820 */ /* 0x000fe20000400000 */
[----:B------:R-:W-:-:S03]  /*07f0*/  @!P1 FMUL R10, R10, 16777216 ;  /* 0x4b8000000a0a9820 */ /* 0x000fc60000400000 */
[----:B------:R-:W-:Y:S02]  /*0800*/  @!P0 FMUL R11, R11, 16777216 ;  /* 0x4b8000000b0b8820 */ /* 0x000fe40000400000 */
[----:B------:R-:W-:Y:S01]  /*0810*/  @P2 FMUL R12, R12, 0.25 ;  /* 0x3e8000000c0c2820 */ /* 0x000fe20000400000 */
[----:B------:R-:W1:Y:S01]  /*0820*/  MUFU.RCP R10, R10 ;  /* 0x0000000a000a7308 */ /* 0x000e620000001000 */
[----:B------:R-:W-:Y:S02]  /*0830*/  @!P5 FMUL R14, R14, 16777216 ;  /* 0x4b8000000e0ed820 */ /* 0x000fe40000400000 */
[----:B------:R-:W-:-:S05]  /*0840*/  @!P6 FMUL R12, R12, 16777216 ;  /* 0x4b8000000c0ce820 */ /* 0x000fca0000400000 */
[----:B------:R-:W2:Y:S01]  /*0850*/  MUFU.RCP R11, R11 ;  /* 0x0000000b000b7308 */ /* 0x000ea20000001000 */
[----:B0-----:R-:W-:Y:S01]  /*0860*/  FMUL R7, R7, R14 ;  /* 0x0000000e07077220 */ /* 0x001fe20000400000 */
[C---:B------:R-:W-:Y:S02]  /*0870*/  FSEL R13, R0.reuse, 1, P4 ;  /* 0x3f800000000d7808 */ /* 0x040fe40002000000 */
[----:B------:R-:W-:-:S04]  /*0880*/  FSEL R14, R0, 1, P3 ;  /* 0x3f800000000e7808 */ /* 0x000fc80001800000 */
[----:B------:R-:W0:Y:S01]  /*0890*/  MUFU.RCP R12, R12 ;  /* 0x0000000c000c7308 */ /* 0x000e220000001000 */
[----:B------:R-:W-:Y:S01]  /*08a0*/  @!P1 FMUL R13, R13, 16777216 ;  /* 0x4b8000000d0d9820 */ /* 0x000fe20000400000 */
[----:B------:R-:W-:Y:S01]  /*08b0*/  @!P0 FMUL R14, R14, 16777216 ;  /* 0x4b8000000e0e8820 */ /* 0x000fe20000400000 */
[----:B------:R-:W-:Y:S02]  /*08c0*/  FSEL R9, R0, 1, P2 ;  /* 0x3f80000000097808 */ /* 0x000fe40001000000 */
[----:B-1----:R-:W-:Y:S01]  /*08d0*/  FMUL R8, R10, R13 ;  /* 0x0000000d0a087220 */ /* 0x002fe20000400000 */
[----:B--2---:R-:W-:Y:S02]  /*08e0*/  FMUL R0, R11, R14 ;  /* 0x0000000e0b007220 */ /* 0x004fe40000400000 */
[----:B------:R-:W1:Y:S01]  /*08f0*/  LDC.64 R10, c[0x0][0x240] ;  /* 0x00009000ff0a7b82 */ /* 0x000e620000000a00 */
[----:B------:R-:W-:Y:S01]  /*0900*/  @!P6 FMUL R9, R9, 16777216 ;  /* 0x4b8000000909e820 */ /* 0x000fe20000400000 */
[----:B---3--:R-:W-:Y:S01]  /*0910*/  FADD R28, R32, R28 ;  /* 0x0000001c201c7221 */ /* 0x008fe20000000000 */
[----:B------:R-:W-:Y:S01]  /*0920*/  FADD R29, R33, R29 ;  /* 0x0000001d211d7221 */ /* 0x000fe20000000000 */
[----:B------:R-:W-:Y:S01]  /*0930*/  FADD R30, R34, R30 ;  /* 0x0000001e221e7221 */ /* 0x000fe20000000000 */
[----:B------:R-:W-:Y:S01]  /*0940*/  FADD R31, R35, R31 ;  /* 0x0000001f231f7221 */ /* 0x000fe20000000000 */
[----:B0-----:R-:W-:Y:S01]  /*0950*/  FMUL R9, R12, R9 ;  /* 0x000000090c097220 */ /* 0x001fe20000400000 */
[----:B----4-:R-:W-:Y:S01]  /*0960*/  FADD R16, -R16, R28 ;  /* 0x0000001c10107221 */ /* 0x010fe20000000100 */
[----:B------:R-:W-:Y:S01]  /*0970*/  FADD R17, -R17, R29 ;  /* 0x0000001d11117221 */ /* 0x000fe20000000100 */
[----:B------:R-:W-:Y:S01]  /*0980*/  FADD R13, -R18, R30 ;  /* 0x0000001e120d7221 */ /* 0x000fe20000000100 */
[----:B------:R-:W-:Y:S01]  /*0990*/  FADD R12, -R19, R31 ;  /* 0x0000001f130c7221 */ /* 0x000fe20000000100 */
[----:B------:R-:W-:Y:S01]  /*09a0*/  FMUL R7, R7, R16 ;  /* 0x0000001007077220 */ /* 0x000fe20000400000 */
[----:B------:R-:W-:Y:S01]  /*09b0*/  FMUL R8, R8, R17 ;  /* 0x0000001108087220 */ /* 0x000fe20000400000 */
[----:B------:R-:W-:Y:S01]  /*09c0*/  FMUL R13, R0, R13 ;  /* 0x0000000d000d7220 */ /* 0x000fe20000400000 */
[----:B------:R-:W-:Y:S01]  /*09d0*/  FMUL R12, R9, R12 ;  /* 0x0000000c090c7220 */ /* 0x000fe20000400000 */
[----:B-----5:R-:W-:Y:S01]  /*09e0*/  FFMA R20, R24, R7, R20 ;  /* 0x0000000718147223 */ /* 0x020fe20000000014 */
[----:B------:R-:W-:Y:S01]  /*09f0*/  FFMA R8, R25, R8, R21 ;  /* 0x0000000819087223 */ /* 0x000fe20000000015 */
[----:B------:R-:W-:Y:S01]  /*0a00*/  FFMA R13, R26, R13, R22 ;  /* 0x0000000d1a0d7223 */ /* 0x000fe20000000016 */
[----:B------:R-:W-:Y:S01]  /*0a10*/  FFMA R12, R27, R12, R23 ;  /* 0x0000000c1b0c7223 */ /* 0x000fe20000000017 */
[----:B------:R-:W-:-:S02]  /*0a20*/  FSETP.GEU.AND P6, PT, R2, RZ, PT ;  /* 0x000000ff0200720b */ /* 0x000fc40003fce000 */
[----:B------:R-:W-:Y:S02]  /*0a30*/  FSETP.GEU.AND P0, PT, R6, RZ, PT ;  /* 0x000000ff0600720b */ /* 0x000fe40003f0e000 */
[----:B------:R-:W-:Y:S02]  /*0a40*/  SEL R7, R2, RZ, P6 ;  /* 0x000000ff02077207 */ /* 0x000fe40003000000 */
[----:B------:R-:W-:Y:S02]  /*0a50*/  FSETP.GEU.AND P1, PT, R5, RZ, PT ;  /* 0x000000ff0500720b */ /* 0x000fe40003f2e000 */
[----:B------:R-:W-:Y:S02]  /*0a60*/  FSETP.GEU.AND P2, PT, R4, RZ, PT ;  /* 0x000000ff0400720b */ /* 0x000fe40003f4e000 */
[----:B------:R-:W-:Y:S02]  /*0a70*/  FSETP.GEU.AND P3, PT, R13, RZ, PT ;  /* 0x000000ff0d00720b */ /* 0x000fe40003f6e000 */
[----:B------:R-:W-:-:S02]  /*0a80*/  FSETP.GEU.AND P4, PT, R8, RZ, PT ;  /* 0x000000ff0800720b */ /* 0x000fc40003f8e000 */
[----:B------:R-:W-:Y:S02]  /*0a90*/  FSETP.GEU.AND P5, PT, R20, RZ, PT ;  /* 0x000000ff1400720b */ /* 0x000fe40003fae000 */
[----:B------:R-:W-:Y:S01]  /*0aa0*/  FSETP.GEU.AND P6, PT, R12, RZ, PT ;  /* 0x000000ff0c00720b */ /* 0x000fe20003fce000 */
[----:B-1----:R-:W-:Y:S01]  /*0ab0*/  IMAD.WIDE R10, R3, 0x4, R10 ;  /* 0x00000004030a7825 */ /* 0x002fe200078e020a */
[----:B------:R-:W-:Y:S02]  /*0ac0*/  SEL R6, R6, RZ, P0 ;  /* 0x000000ff06067207 */ /* 0x000fe40000000000 */
[----:B------:R-:W-:Y:S02]  /*0ad0*/  SEL R5, R5, RZ, P1 ;  /* 0x000000ff05057207 */ /* 0x000fe40000800000 */
[----:B------:R-:W-:Y:S02]  /*0ae0*/  SEL R4, R4, RZ, P2 ;  /* 0x000000ff04047207 */ /* 0x000fe40001000000 */
[----:B------:R-:W-:-:S02]  /*0af0*/  SEL R22, R13, RZ, P3 ;  /* 0x000000ff0d167207 */ /* 0x000fc40001800000 */
[----:B------:R-:W-:Y:S02]  /*0b00*/  SEL R21, R8, RZ, P4 ;  /* 0x000000ff08157207 */ /* 0x000fe40002000000 */
[----:B------:R-:W-:Y:S02]  /*0b10*/  SEL R20, R20, RZ, P5 ;  /* 0x000000ff14147207 */ /* 0x000fe40002800000 */
[----:B------:R-:W-:Y:S01]  /*0b20*/  SEL R23, R12, RZ, P6 ;  /* 0x000000ff0c177207 */ /* 0x000fe20003000000 */
[----:B------:R-:W-:Y:S04]  /*0b30*/  STG.E.128 desc[UR4][R36.64+0x800], R28 ;  /* 0x0008001c24007986 */ /* 0x000fe8000c101d04 */
[----:B------:R-:W-:Y:S04]  /*0b40*/  STG.E.128 desc[UR4][R10.64], R4 ;  /* 0x000000040a007986 */ /* 0x000fe8000c101d04 */
[----:B------:R-:W-:Y:S01]  /*0b50*/  STG.E.128 desc[UR4][R10.64+0x800], R20 ;  /* 0x000800140a007986 */ /* 0x000fe2000c101d04 */
[----:B------:R-:W-:Y:S05]  /*0b60*/  EXIT ;  /* 0x000000000000794d */ /* 0x000fea0003800000 */
.L_x_0:
[----:B------:R-:W-:-:S00]  /*0b70*/  BRA `(.L_x_0) ;  /* 0xfffffffc00fc7947 */ /* 0x000fc0000383ffff */
[----:B------:R-:W-:-:S00]  /*0b80*/  NOP ;  /* 0x0000000000007918 */ /* 0x000fc00000000000 */
[----:B------:R-:W-:-:S00]  /*0b90*/  NOP ;  /* 0x0000000000007918 */ /* 0x000fc00000000000 */
[----:B------:R-:W-:-:S00]  /*0ba0*/  NOP ;  /* 0x0000000000007918 */ /* 0x000fc00000000000 */
[----:B------:R-:W-:-:S00]  /*0bb0*/  NOP ;  /* 0x0000000000007918 */ /* 0x000fc00000000000 */
[----:B------:R-:W-:-:S00]  /*0bc0*/  NOP ;  /* 0x0000000000007918 */ /* 0x000fc00000000000 */
[----:B------:R-:W-:-:S00]  /*0bd0*/  NOP ;  /* 0x0000000000007918 */ /* 0x000fc00000000000 */
[----:B------:R-:W-:-:S00]  /*0be0*/  NOP ;  /* 0x0000000000007918 */ /* 0x000fc00000000000 */
[----:B------:R-:W-:-:S00]  /*0bf0*/  NOP ;  /* 0x0000000000007918 */ /* 0x000fc00000000000 */
.L_x_1:


//--------------------- .nv.global.init           --------------------------
	.section	.nv.global.init,"aw",@progbits
.nv.global.init:
	.type		_$_str,@object
	.size		_$_str,(_$_str_$_2 - _$_str)
_$_str:
        /*0000*/ 	.byte	0x5f, 0x5f, 0x43, 0x55, 0x44, 0x41, 0x5f, 0x46, 0x54, 0x5a, 0x00
	.type		_$_str_$_2,@object
	.size		_$_str_$_2,(.L_1 - _$_str_$_2)
_$_str_$_2:
        /*000b*/ 	.byte	0x5f, 0x5f, 0x43, 0x55, 0x44, 0x41, 0x5f, 0x50, 0x52, 0x45, 0x43, 0x5f, 0x53, 0x51, 0x52, 0x54
        /*001b*/ 	.byte	0x00
.L_1:


//--------------------- .nv.constant0.triton_poi_fused__native_batch_norm_legit_no_training_convolution_relu_7 --------------------------
	.section	.nv.constant0.triton_poi_fused__native_batch_norm_legit_no_training_convolution_relu_7,"a",@progbits
	.sectionflags	@""
	.align	4
.nv.constant0.triton_poi_fused__native_batch_norm_legit_no_training_convolution_relu_7:
	.zero		588
